//
// Generated by NVIDIA NVVM Compiler
//
// Compiler Build ID: CL-36424714
// Cuda compilation tools, release 13.0, V13.0.88
// Based on NVVM 20.0.0
//

.version 9.0
.target sm_100
.address_size 64

	// .globl	_Z10KernelTestPiS_S_i

.visible .entry _Z10KernelTestPiS_S_i(
	.param .u64 .ptr .align 1 _Z10KernelTestPiS_S_i_param_0,
	.param .u64 .ptr .align 1 _Z10KernelTestPiS_S_i_param_1,
	.param .u64 .ptr .align 1 _Z10KernelTestPiS_S_i_param_2,
	.param .u32 _Z10KernelTestPiS_S_i_param_3
)
{
	.reg .b32 	%r<8>;
	.reg .b64 	%rd<11>;

	ld.param.u64 	%rd1, [_Z10KernelTestPiS_S_i_param_0];
	ld.param.u64 	%rd2, [_Z10KernelTestPiS_S_i_param_1];
	ld.param.u64 	%rd3, [_Z10KernelTestPiS_S_i_param_2];
	cvta.to.global.u64 	%rd4, %rd3;
	cvta.to.global.u64 	%rd5, %rd2;
	cvta.to.global.u64 	%rd6, %rd1;
	mov.u32 	%r1, %ctaid.x;
	mov.u32 	%r2, %ntid.x;
	mov.u32 	%r3, %tid.x;
	mad.lo.s32 	%r4, %r1, %r2, %r3;
	mul.wide.u32 	%rd7, %r4, 4;
	add.s64 	%rd8, %rd6, %rd7;
	ld.global.u32 	%r5, [%rd8];
	add.s64 	%rd9, %rd5, %rd7;
	ld.global.u32 	%r6, [%rd9];
	add.s32 	%r7, %r6, %r5;
	add.s64 	%rd10, %rd4, %rd7;
	st.global.u32 	[%rd10], %r7;
	ret;

}


// ===== COMPILED SASS (sm_100) =====

	.target	sm_100

	.elftype	@"ET_EXEC"


//--------------------- .note.nv.tkinfo           --------------------------
	.section	.note.nv.tkinfo,"",@"SHT_NOTE"
	.sectionflags	@"SHF_NOTE_NV_TKINFO"
	.tkinfo
        /*0018*/ 	.word	0x00000002
        /*0030*/ 	.string	""
        /*0030*/ 	.string	"ptxas"
        /*0030*/ 	.string	"Cuda compilation tools, release 13.0, V13.0.88"
        /*0030*/ 	.string	"Build cuda_13.0.r13.0/compiler.36424714_0"
        /*0030*/ 	.string	"-arch sm_100 -m 64 "



//--------------------- .note.nv.cuinfo           --------------------------
	.section	.note.nv.cuinfo,"",@"SHT_NOTE"
	.sectionflags	@"SHF_NOTE_NV_CUINFO"
        /*0018*/ 	.short	0x0002
        /*001a*/ 	.short	0x0064
        /*001c*/ 	.short	0x0082
	.zero		2


//--------------------- .nv.info                  --------------------------
	.section	.nv.info,"",@"SHT_CUDA_INFO"
	.align	4


	//----- nvinfo : EIATTR_REGCOUNT
	.align		4
        /*0000*/ 	.byte	0x04, 0x2f
        /*0002*/ 	.short	(.L_1 - .L_0)
	.align		4
.L_0:
        /*0004*/ 	.word	index@(_Z10KernelTestPiS_S_i)
        /*0008*/ 	.word	0x0000000c


	//----- nvinfo : EIATTR_FRAME_SIZE
	.align		4
.L_1:
        /*000c*/ 	.byte	0x04, 0x11
        /*000e*/ 	.short	(.L_3 - .L_2)
	.align		4
.L_2:
        /*0010*/ 	.word	index@(_Z10KernelTestPiS_S_i)
        /*0014*/ 	.word	0x00000000


	//----- nvinfo : EIATTR_MIN_STACK_SIZE
	.align		4
.L_3:
        /*0018*/ 	.byte	0x04, 0x12
        /*001a*/ 	.short	(.L_5 - .L_4)
	.align		4
.L_4:
        /*001c*/ 	.word	index@(_Z10KernelTestPiS_S_i)
        /*0020*/ 	.word	0x00000000
.L_5:


//--------------------- .nv.compat                --------------------------
	.section	.nv.compat,"",@"SHT_CUDA_COMPAT_INFO"
	.align	4
        /*0000*/ 	.byte	0x02, 0x09, 0x00, 0x00, 0x02, 0x02, 0x01, 0x00, 0x02, 0x05, 0x05, 0x00, 0x03, 0x07, 0x01, 0x01
        /*0010*/ 	.byte	0x02, 0x03, 0x00, 0x00, 0x02, 0x06, 0x01, 0x00, 0x04, 0x0b, 0x08, 0x00, 0x09, 0x00, 0x00, 0x00
        /*0020*/ 	.byte	0x00, 0x00, 0x00, 0x00


//--------------------- .nv.info._Z10KernelTestPiS_S_i --------------------------
	.section	.nv.info._Z10KernelTestPiS_S_i,"",@"SHT_CUDA_INFO"
	.sectionflags	@""
	.align	4


	//----- nvinfo : EIATTR_CUDA_API_VERSION
	.align		4
        /*0000*/ 	.byte	0x04, 0x37
        /*0002*/ 	.short	(.L_7 - .L_6)
.L_6:
        /*0004*/ 	.word	0x00000082


	//----- nvinfo : EIATTR_KPARAM_INFO
	.align		4
.L_7:
        /*0008*/ 	.byte	0x04, 0x17
        /*000a*/ 	.short	(.L_9 - .L_8)
.L_8:
        /*000c*/ 	.word	0x00000000
        /*0010*/ 	.short	0x0003
        /*0012*/ 	.short	0x0018
        /*0014*/ 	.byte	0x00, 0xf0, 0x11, 0x00


	//----- nvinfo : EIATTR_KPARAM_INFO
	.align		4
.L_9:
        /*0018*/ 	.byte	0x04, 0x17
        /*001a*/ 	.short	(.L_11 - .L_10)
.L_10:
        /*001c*/ 	.word	0x00000000
        /*0020*/ 	.short	0x0002
        /*0022*/ 	.short	0x0010
        /*0024*/ 	.byte	0x00, 0xf5, 0x21, 0x00


	//----- nvinfo : EIATTR_KPARAM_INFO
	.align		4
.L_11:
        /*0028*/ 	.byte	0x04, 0x17
        /*002a*/ 	.short	(.L_13 - .L_12)
.L_12:
        /*002c*/ 	.word	0x00000000
        /*0030*/ 	.short	0x0001
        /*0032*/ 	.short	0x0008
        /*0034*/ 	.byte	0x00, 0xf5, 0x21, 0x00


	//----- nvinfo : EIATTR_KPARAM_INFO
	.align		4
.L_13:
        /*0038*/ 	.byte	0x04, 0x17
        /*003a*/ 	.short	(.L_15 - .L_14)
.L_14:
        /*003c*/ 	.word	0x00000000
        /*0040*/ 	.short	0x0000
        /*0042*/ 	.short	0x0000
        /*0044*/ 	.byte	0x00, 0xf5, 0x21, 0x00


	//----- nvinfo : EIATTR_SPARSE_MMA_MASK
	.align		4
.L_15:
        /*0048*/ 	.byte	0x03, 0x50
        /*004a*/ 	.short	0x0000


	//----- nvinfo : EIATTR_MAXREG_COUNT
	.align		4
        /*004c*/ 	.byte	0x03, 0x1b
        /*004e*/ 	.short	0x00ff


	//----- nvinfo : EIATTR_MERCURY_ISA_VERSION
	.align		4
        /*0050*/ 	.byte	0x03, 0x5f
        /*0052*/ 	.short	0x0101


	//----- nvinfo : EIATTR_VRC_CTA_INIT_COUNT
	.align		4
        /*0054*/ 	.byte	0x02, 0x4a
	.zero		1
	.zero		1


	//----- nvinfo : EIATTR_EXIT_INSTR_OFFSETS
	.align		4
        /*0058*/ 	.byte	0x04, 0x1c
        /*005a*/ 	.short	(.L_17 - .L_16)


	//   ....[0]....
.L_16:
        /*005c*/ 	.word	0x00000100


	//----- nvinfo : EIATTR_CBANK_PARAM_SIZE
	.align		4
.L_17:
        /*0060*/ 	.byte	0x03, 0x19
        /*0062*/ 	.short	0x001c


	//----- nvinfo : EIATTR_PARAM_CBANK
	.align		4
        /*0064*/ 	.byte	0x04, 0x0a
        /*0066*/ 	.short	(.L_19 - .L_18)
	.align		4
.L_18:
        /*0068*/ 	.word	index@(.nv.constant0._Z10KernelTestPiS_S_i)
        /*006c*/ 	.short	0x0380
        /*006e*/ 	.short	0x001c


	//----- nvinfo : EIATTR_SW_WAR
	.align		4
.L_19:
        /*0070*/ 	.byte	0x04, 0x36
        /*0072*/ 	.short	(.L_21 - .L_20)
.L_20:
        /*0074*/ 	.word	0x00000008
.L_21:


//--------------------- .nv.callgraph             --------------------------
	.section	.nv.callgraph,"",@"SHT_CUDA_CALLGRAPH"
	.align	4
	.sectionentsize	8
	.align		4
        /*0000*/ 	.word	0x00000000
	.align		4
        /*0004*/ 	.word	0xffffffff
	.align		4
        /*0008*/ 	.word	0x00000000
	.align		4
        /*000c*/ 	.word	0xfffffffe
	.align		4
        /*0010*/ 	.word	0x00000000
	.align		4
        /*0014*/ 	.word	0xfffffffd
	.align		4
        /*0018*/ 	.word	0x00000000
	.align		4
        /*001c*/ 	.word	0xfffffffc


//--------------------- .text._Z10KernelTestPiS_S_i --------------------------
	.section	.text._Z10KernelTestPiS_S_i,"ax",@progbits
	.align	128
        .global         _Z10KernelTestPiS_S_i
        .type           _Z10KernelTestPiS_S_i,@function
        .size           _Z10KernelTestPiS_S_i,(.L_x_1 - _Z10KernelTestPiS_S_i)
        .other          _Z10KernelTestPiS_S_i,@"STO_CUDA_ENTRY STV_DEFAULT"
_Z10KernelTestPiS_S_i:
.text._Z10KernelTestPiS_S_i:
[----:B------:R-:W-:Y:S01]  /*0000*/  LDC R1, c[0x0][0x37c] ;  /* 0x0000df00ff017b82 */ /* 0x000fe20000000800 */
[----:B------:R-:W0:Y:S07]  /*0010*/  S2R R0, SR_TID.X ;  /* 0x0000000000007919 */ /* 0x000e2e0000002100 */
[----:B------:R-:W0:Y:S01]  /*0020*/  S2UR UR6, SR_CTAID.X ;  /* 0x00000000000679c3 */ /* 0x000e220000002500 */
[----:B------:R-:W1:Y:S07]  /*0030*/  LDCU.64 UR4, c[0x0][0x358] ;  /* 0x00006b00ff0477ac */ /* 0x000e6e0008000a00 */
[----:B------:R-:W0:Y:S08]  /*0040*/  LDC R9, c[0x0][0x360] ;  /* 0x0000d800ff097b82 */ /* 0x000e300000000800 */
[----:B------:R-:W2:Y:S08]  /*0050*/  LDC.64 R2, c[0x0][0x380] ;  /* 0x0000e000ff027b82 */ /* 0x000eb00000000a00 */
[----:B------:R-:W3:Y:S01]  /*0060*/  LDC.64 R4, c[0x0][0x388] ;  /* 0x0000e200ff047b82 */ /* 0x000ee20000000a00 */
[----:B0-----:R-:W-:-:S07]  /*0070*/  IMAD R9, R9, UR6, R0 ;  /* 0x0000000609097c24 */ /* 0x001fce000f8e0200 */
[----:B------:R-:W0:Y:S01]  /*0080*/  LDC.64 R6, c[0x0][0x390] ;  /* 0x0000e400ff067b82 */ /* 0x000e220000000a00 */
[----:B--2---:R-:W-:-:S06]  /*0090*/  IMAD.WIDE.U32 R2, R9, 0x4, R2 ;  /* 0x0000000409027825 */ /* 0x004fcc00078e0002 */
[----:B-1----:R-:W2:Y:S01]  /*00a0*/  LDG.E R2, desc[UR4][R2.64] ;  /* 0x0000000402027981 */ /* 0x002ea2000c1e1900 */
[----:B---3--:R-:W-:-:S06]  /*00b0*/  IMAD.WIDE.U32 R4, R9, 0x4, R4 ;  /* 0x0000000409047825 */ /* 0x008fcc00078e0004 */
[----:B------:R-:W2:Y:S01]  /*00c0*/  LDG.E R5, desc[UR4][R4.64] ;  /* 0x0000000404057981 */ /* 0x000ea2000c1e1900 */
[----:B0-----:R-:W-:Y:S01]  /*00d0*/  IMAD.WIDE.U32 R6, R9, 0x4, R6 ;  /* 0x0000000409067825 */ /* 0x001fe200078e0006 */
[----:B--2---:R-:W-:-:S05]  /*00e0*/  IADD3 R9, PT, PT, R2, R5, RZ ;  /* 0x0000000502097210 */ /* 0x004fca0007ffe0ff */
[----:B------:R-:W-:Y:S01]  /*00f0*/  STG.E desc[UR4][R6.64], R9 ;  /* 0x0000000906007986 */ /* 0x000fe2000c101904 */
[----:B------:R-:W-:Y:S05]  /*0100*/  EXIT ;  /* 0x000000000000794d */ /* 0x000fea0003800000 */
.L_x_0:
[----:B------:R-:W-:-:S00]  /*0110*/  BRA `(.L_x_0) ;  /* 0xfffffffc00fc7947 */ /* 0x000fc0000383ffff */
[----:B------:R-:W-:-:S00]  /*0120*/  NOP ;  /* 0x0000000000007918 */ /* 0x000fc00000000000 */
        /* <DEDUP_REMOVED lines=13> */
.L_x_1:


//--------------------- .nv.shared.reserved.0     --------------------------
	.section	.nv.shared.reserved.0,"aw",@nobits
	.weak		__nv_reservedSMEM_offset_0_alias
	.size		__nv_reservedSMEM_offset_0_alias, 0, 64
	.other		__nv_reservedSMEM_offset_0_alias,@"STO_CUDA_RESERVED_SHARED STV_DEFAULT"
__nv_reservedSMEM_offset_0_alias:
	.zero		0
	.zero		64


//--------------------- .nv.constant0._Z10KernelTestPiS_S_i --------------------------
	.section	.nv.constant0._Z10KernelTestPiS_S_i,"a",@progbits
	.sectionflags	@""
	.align	4
.nv.constant0._Z10KernelTestPiS_S_i:
	.zero		924


//--------------------- SYMBOLS --------------------------

	.type		.nv.reservedSmem.offset0,@object
	.size		.nv.reservedSmem.offset0,0x4
